	.headerflags	@"EF_CUDA_TEXMODE_UNIFIED EF_CUDA_64BIT_ADDRESS EF_CUDA_ACCELERATORS EF_CUDA_SM90 EF_CUDA_VIRTUAL_SM(EF_CUDA_SM90)"
	.elftype	@"ET_EXEC"


//--------------------- .nv.info                  --------------------------
	.section	.nv.info,"",@"SHT_CUDA_INFO"
	.align	4


	//----- nvinfo : EIATTR_REGCOUNT
	.align		4
        /*0000*/ 	.byte	0x04, 0x2f
        /*0002*/ 	.short	(.L_3 - .L_2)
	.align		4
.L_2:
        /*0004*/ 	.word	index@(triton_poi_fused__native_batch_norm_legit_no_training_relu_5)
        /*0008*/ 	.word	0x00000010


	//----- nvinfo : EIATTR_MIN_STACK_SIZE
	.align		4
.L_3:
        /*000c*/ 	.byte	0x04, 0x12
        /*000e*/ 	.short	(.L_5 - .L_4)
	.align		4
.L_4:
        /*0010*/ 	.word	index@(triton_poi_fused__native_batch_norm_legit_no_training_relu_5)
        /*0014*/ 	.word	0x00000000


	//----- nvinfo : EIATTR_FRAME_SIZE
	.align		4
.L_5:
        /*0018*/ 	.byte	0x04, 0x11
        /*001a*/ 	.short	(.L_7 - .L_6)
	.align		4
.L_6:
        /*001c*/ 	.word	index@(triton_poi_fused__native_batch_norm_legit_no_training_relu_5)
        /*0020*/ 	.word	0x00000000


	//----- nvinfo : EIATTR_MIN_STACK_SIZE
	.align		4
.L_7:
        /*0024*/ 	.byte	0x04, 0x12
        /*0026*/ 	.short	(.L_9 - .L_8)
	.align		4
.L_8:
        /*0028*/ 	.word	index@(triton_poi_fused__native_batch_norm_legit_no_training_relu_5)
        /*002c*/ 	.word	0x00000000
.L_9:


//--------------------- .nv.info.triton_poi_fused__native_batch_norm_legit_no_training_relu_5 --------------------------
	.section	.nv.info.triton_poi_fused__native_batch_norm_legit_no_training_relu_5,"",@"SHT_CUDA_INFO"
	.sectionflags	@""
	.align	4


	//----- nvinfo : EIATTR_CUDA_API_VERSION
	.align		4
        /*0000*/ 	.byte	0x04, 0x37
        /*0002*/ 	.short	(.L_11 - .L_10)
.L_10:
        /*0004*/ 	.word	0x0000007c


	//----- nvinfo : EIATTR_KPARAM_INFO
	.align		4
.L_11:
        /*0008*/ 	.byte	0x04, 0x17
        /*000a*/ 	.short	(.L_13 - .L_12)
.L_12:
        /*000c*/ 	.word	0x00000000
        /*0010*/ 	.short	0x0006
        /*0012*/ 	.short	0x0030
        /*0014*/ 	.byte	0x00, 0xf0, 0x11, 0x00


	//----- nvinfo : EIATTR_KPARAM_INFO
	.align		4
.L_13:
        /*0018*/ 	.byte	0x04, 0x17
        /*001a*/ 	.short	(.L_15 - .L_14)
.L_14:
        /*001c*/ 	.word	0x00000000
        /*0020*/ 	.short	0x0005
        /*0022*/ 	.short	0x0028
        /*0024*/ 	.byte	0x00, 0xf4, 0x21, 0x00


	//----- nvinfo : EIATTR_KPARAM_INFO
	.align		4
.L_15:
        /*0028*/ 	.byte	0x04, 0x17
        /*002a*/ 	.short	(.L_17 - .L_16)
.L_16:
        /*002c*/ 	.word	0x00000000
        /*0030*/ 	.short	0x0004
        /*0032*/ 	.short	0x0020
        /*0034*/ 	.byte	0x00, 0xf4, 0x21, 0x00


	//----- nvinfo : EIATTR_KPARAM_INFO
	.align		4
.L_17:
        /*0038*/ 	.byte	0x04, 0x17
        /*003a*/ 	.short	(.L_19 - .L_18)
.L_18:
        /*003c*/ 	.word	0x00000000
        /*0040*/ 	.short	0x0003
        /*0042*/ 	.short	0x0018
        /*0044*/ 	.byte	0x00, 0xf4, 0x21, 0x00


	//----- nvinfo : EIATTR_KPARAM_INFO
	.align		4
.L_19:
        /*0048*/ 	.byte	0x04, 0x17
        /*004a*/ 	.short	(.L_21 - .L_20)
.L_20:
        /*004c*/ 	.word	0x00000000
        /*0050*/ 	.short	0x0002
        /*0052*/ 	.short	0x0010
        /*0054*/ 	.byte	0x00, 0xf4, 0x21, 0x00


	//----- nvinfo : EIATTR_KPARAM_INFO
	.align		4
.L_21:
        /*0058*/ 	.byte	0x04, 0x17
        /*005a*/ 	.short	(.L_23 - .L_22)
.L_22:
        /*005c*/ 	.word	0x00000000
        /*0060*/ 	.short	0x0001
        /*0062*/ 	.short	0x0008
        /*0064*/ 	.byte	0x00, 0xf4, 0x21, 0x00


	//----- nvinfo : EIATTR_KPARAM_INFO
	.align		4
.L_23:
        /*0068*/ 	.byte	0x04, 0x17
        /*006a*/ 	.short	(.L_25 - .L_24)
.L_24:
        /*006c*/ 	.word	0x00000000
        /*0070*/ 	.short	0x0000
        /*0072*/ 	.short	0x0000
        /*0074*/ 	.byte	0x00, 0xf4, 0x21, 0x00


	//----- nvinfo : EIATTR_SPARSE_MMA_MASK
	.align		4
.L_25:
        /*0078*/ 	.byte	0x03, 0x50
        /*007a*/ 	.short	0x0000


	//----- nvinfo : EIATTR_MAXREG_COUNT
	.align		4
        /*007c*/ 	.byte	0x03, 0x1b
        /*007e*/ 	.short	0x00ff


	//----- nvinfo : EIATTR_EXIT_INSTR_OFFSETS
	.align		4
        /*0080*/ 	.byte	0x04, 0x1c
        /*0082*/ 	.short	(.L_27 - .L_26)


	//   ....[0]....
.L_26:
        /*0084*/ 	.word	0x000002a0


	//----- nvinfo : EIATTR_REQNTID
	.align		4
.L_27:
        /*0088*/ 	.byte	0x04, 0x10
        /*008a*/ 	.short	(.L_29 - .L_28)
.L_28:
        /*008c*/ 	.word	0x00000080
        /*0090*/ 	.word	0x00000001
        /*0094*/ 	.word	0x00000001


	//----- nvinfo : EIATTR_CBANK_PARAM_SIZE
	.align		4
.L_29:
        /*0098*/ 	.byte	0x03, 0x19
        /*009a*/ 	.short	0x0034


	//----- nvinfo : EIATTR_PARAM_CBANK
	.align		4
        /*009c*/ 	.byte	0x04, 0x0a
        /*009e*/ 	.short	(.L_31 - .L_30)
	.align		4
.L_30:
        /*00a0*/ 	.word	index@(.nv.constant0.triton_poi_fused__native_batch_norm_legit_no_training_relu_5)
        /*00a4*/ 	.short	0x0210
        /*00a6*/ 	.short	0x0034


	//----- nvinfo : EIATTR_SW_WAR
	.align		4
.L_31:
        /*00a8*/ 	.byte	0x04, 0x36
        /*00aa*/ 	.short	(.L_33 - .L_32)
.L_32:
        /*00ac*/ 	.word	0x00000008
.L_33:


//--------------------- .nv.callgraph             --------------------------
	.section	.nv.callgraph,"",@"SHT_CUDA_CALLGRAPH"
	.align	4
	.sectionentsize	8
	.align		4
        /*0000*/ 	.word	0x00000000
	.align		4
        /*0004*/ 	.word	0xffffffff
	.align		4
        /*0008*/ 	.word	0x00000000
	.align		4
        /*000c*/ 	.word	0xfffffffe
	.align		4
        /*0010*/ 	.word	0x00000000
	.align		4
        /*0014*/ 	.word	0xfffffffd
	.align		4
        /*0018*/ 	.word	0x00000000
	.align		4
        /*001c*/ 	.word	0xfffffffc


//--------------------- .nv.constant4             --------------------------
	.section	.nv.constant4,"a",@progbits
	.align	8
	.align		8
.nv.constant4:
        /*0000*/ 	.dword	_$_str
	.align		8
        /*0008*/ 	.dword	_$_str_$_2


//--------------------- .text.triton_poi_fused__native_batch_norm_legit_no_training_relu_5 --------------------------
	.section	.text.triton_poi_fused__native_batch_norm_legit_no_training_relu_5,"ax",@progbits
	.align	128
        .global         triton_poi_fused__native_batch_norm_legit_no_training_relu_5
        .type           triton_poi_fused__native_batch_norm_legit_no_training_relu_5,@function
        .size           triton_poi_fused__native_batch_norm_legit_no_training_relu_5,(.L_x_1 - triton_poi_fused__native_batch_norm_legit_no_training_relu_5)
        .other          triton_poi_fused__native_batch_norm_legit_no_training_relu_5,@"STO_CUDA_ENTRY STV_DEFAULT"
triton_poi_fused__native_batch_norm_legit_no_training_relu_5:
.text.triton_poi_fused__native_batch_norm_legit_no_training_relu_5:
[----:B------:R-:W-:Y:S08]  /*0000*/  LDC R1, c[0x0][0x28] ;  /* 0x00000a00ff017b82 */ /* 0x000ff00000000800 */
[----:B------:R-:W1:Y:S01]  /*0010*/  LDC.64 R6, c[0x0][0x220] ;  /* 0x00008800ff067b82 */ /* 0x000e620000000a00 */
[----:B------:R-:W-:Y:S01]  /*0020*/  ULDC.64 UR4, c[0x0][0x208] ;  /* 0x0000820000047ab9 */ /* 0x000fe20000000a00 */
[----:B------:R-:W2:Y:S01]  /*0030*/  S2R R0, SR_TID.X ;  /* 0x0000000000007919 */ /* 0x000ea20000002100 */
[----:B------:R-:W3:Y:S05]  /*0040*/  S2R R13, SR_CTAID.X ;  /* 0x00000000000d7919 */ /* 0x000eea0000002500 */
[----:B------:R-:W4:Y:S01]  /*0050*/  LDC.64 R2, c[0x0][0x210] ;  /* 0x00008400ff027b82 */ /* 0x000f220000000a00 */
[----:B-1----:R-:W5:Y:S07]  /*0060*/  LDG.E R7, desc[UR4][R6.64] ;  /* 0x0000000406077981 */ /* 0x002f6e000c1e1900 */
[----:B------:R-:W1:Y:S08]  /*0070*/  LDC.64 R4, c[0x0][0x218] ;  /* 0x00008600ff047b82 */ /* 0x000e700000000a00 */
[----:B------:R-:W1:Y:S01]  /*0080*/  LDC.64 R8, c[0x0][0x228] ;  /* 0x00008a00ff087b82 */ /* 0x000e620000000a00 */
[----:B--2---:R-:W-:-:S04]  /*0090*/  SHF.L.U32 R0, R0, 0x1, RZ ;  /* 0x0000000100007819 */ /* 0x004fc800000006ff */
[----:B------:R-:W-:-:S03]  /*00a0*/  LOP3.LUT R0, R0, 0xfe, RZ, 0xc0, !PT ;  /* 0x000000fe00007812 */ /* 0x000fc600078ec0ff */
[----:B------:R-:W2:Y:S01]  /*00b0*/  LDC.64 R10, c[0x0][0x230] ;  /* 0x00008c00ff0a7b82 */ /* 0x000ea20000000a00 */
[----:B---3--:R-:W-:-:S05]  /*00c0*/  LEA R0, R13, R0, 0x8 ;  /* 0x000000000d007211 */ /* 0x008fca00078e40ff */
[C---:B----4-:R-:W-:Y:S01]  /*00d0*/  IMAD.WIDE R2, R0.reuse, 0x4, R2 ;  /* 0x0000000400027825 */ /* 0x050fe200078e0202 */
[----:B-1----:R1:W3:Y:S05]  /*00e0*/  LDG.E R6, desc[UR4][R4.64] ;  /* 0x0000000404067981 */ /* 0x0022ea000c1e1900 */
[----:B------:R-:W3:Y:S04]  /*00f0*/  LDG.E.64 R2, desc[UR4][R2.64] ;  /* 0x0000000402027981 */ /* 0x000ee8000c1e1b00 */
[----:B0-----:R-:W4:Y:S04]  /*0100*/  LDG.E R8, desc[UR4][R8.64] ;  /* 0x0000000408087981 */ /* 0x001f28000c1e1900 */
[----:B--2---:R-:W4:Y:S01]  /*0110*/  LDG.E R11, desc[UR4][R10.64] ;  /* 0x000000040a0b7981 */ /* 0x004f22000c1e1900 */
[----:B------:R-:W-:Y:S01]  /*0120*/  HFMA2.MMA R13, -RZ, RZ, 1.625, 0 ;  /* 0x3e800000ff0d7435 */ /* 0x000fe200000001ff */
[----:B-1----:R-:W0:Y:S02]  /*0130*/  LDC.64 R4, c[0x0][0x238] ;  /* 0x00008e00ff047b82 */ /* 0x002e240000000a00 */
[----:B0-----:R-:W-:-:S04]  /*0140*/  IMAD.WIDE R4, R0, 0x4, R4 ;  /* 0x0000000400047825 */ /* 0x001fc800078e0204 */
[----:B-----5:R-:W-:-:S04]  /*0150*/  FADD R7, R7, 9.9999997473787516356e-06 ;  /* 0x3727c5ac07077421 */ /* 0x020fc80000000000 */
[----:B------:R-:W0:Y:S02]  /*0160*/  MUFU.SQRT R12, R7 ;  /* 0x00000007000c7308 */ /* 0x000e240000002000 */
[C---:B0-----:R-:W-:Y:S02]  /*0170*/  FSETP.GT.AND P0, PT, R12.reuse, 8.50705917302346158658e+37, PT ;  /* 0x7e8000000c00780b */ /* 0x041fe40003f04000 */
[----:B------:R-:W-:Y:S02]  /*0180*/  FSETP.GEU.AND P1, PT, R12, 1.175494350822287508e-38, PT ;  /* 0x008000000c00780b */ /* 0x000fe40003f2e000 */
[----:B------:R-:W-:Y:S01]  /*0190*/  FSEL R13, R13, 1, P0 ;  /* 0x3f8000000d0d7808 */ /* 0x000fe20000000000 */
[--C-:B---3--:R-:W-:Y:S01]  /*01a0*/  FADD R2, R2, -R6.reuse ;  /* 0x8000000602027221 */ /* 0x108fe20000000000 */
[----:B------:R-:W-:-:S07]  /*01b0*/  FADD R3, R3, -R6 ;  /* 0x8000000603037221 */ /* 0x000fce0000000000 */
[----:B------:R-:W-:Y:S02]  /*01c0*/  @P0 FMUL R12, R12, 0.25 ;  /* 0x3e8000000c0c0820 */ /* 0x000fe40000400000 */
[----:B------:R-:W-:Y:S02]  /*01d0*/  @!P1 FMUL R13, R13, 16777216 ;  /* 0x4b8000000d0d9820 */ /* 0x000fe40000400000 */
[----:B------:R-:W-:-:S06]  /*01e0*/  @!P1 FMUL R12, R12, 16777216 ;  /* 0x4b8000000c0c9820 */ /* 0x000fcc0000400000 */
[----:B------:R-:W0:Y:S02]  /*01f0*/  MUFU.RCP R12, R12 ;  /* 0x0000000c000c7308 */ /* 0x000e240000001000 */
[----:B0-----:R-:W-:-:S04]  /*0200*/  FMUL R13, R12, R13 ;  /* 0x0000000d0c0d7220 */ /* 0x001fc80000400000 */
[-C--:B------:R-:W-:Y:S01]  /*0210*/  FMUL R2, R2, R13.reuse ;  /* 0x0000000d02027220 */ /* 0x080fe20000400000 */
[----:B------:R-:W-:-:S03]  /*0220*/  FMUL R6, R3, R13 ;  /* 0x0000000d03067220 */ /* 0x000fc60000400000 */
[C-C-:B----4-:R-:W-:Y:S01]  /*0230*/  FFMA R2, R8.reuse, R2, R11.reuse ;  /* 0x0000000208027223 */ /* 0x150fe2000000000b */
[----:B------:R-:W-:-:S04]  /*0240*/  FFMA R6, R8, R6, R11 ;  /* 0x0000000608067223 */ /* 0x000fc8000000000b */
[----:B------:R-:W-:Y:S02]  /*0250*/  FSETP.GEU.AND P0, PT, R2, RZ, PT ;  /* 0x000000ff0200720b */ /* 0x000fe40003f0e000 */
[----:B------:R-:W-:Y:S02]  /*0260*/  FSETP.GEU.AND P1, PT, R6, RZ, PT ;  /* 0x000000ff0600720b */ /* 0x000fe40003f2e000 */
[----:B------:R-:W-:Y:S02]  /*0270*/  FSEL R2, R2, RZ, P0 ;  /* 0x000000ff02027208 */ /* 0x000fe40000000000 */
[----:B------:R-:W-:-:S05]  /*0280*/  FSEL R3, R6, RZ, P1 ;  /* 0x000000ff06037208 */ /* 0x000fca0000800000 */
[----:B------:R-:W-:Y:S01]  /*0290*/  STG.E.64 desc[UR4][R4.64], R2 ;  /* 0x0000000204007986 */ /* 0x000fe2000c101b04 */
[----:B------:R-:W-:Y:S05]  /*02a0*/  EXIT ;  /* 0x000000000000794d */ /* 0x000fea0003800000 */
.L_x_0:
[----:B------:R-:W-:-:S00]  /*02b0*/  BRA `(.L_x_0) ;  /* 0xfffffffc00fc7947 */ /* 0x000fc0000383ffff */
[----:B------:R-:W-:-:S00]  /*02c0*/  NOP ;  /* 0x0000000000007918 */ /* 0x000fc00000000000 */
        /* <DEDUP_REMOVED lines=11> */
.L_x_1:


//--------------------- .nv.global.init           --------------------------
	.section	.nv.global.init,"aw",@progbits
.nv.global.init:
	.type		_$_str,@object
	.size		_$_str,(_$_str_$_2 - _$_str)
_$_str:
        /*0000*/ 	.byte	0x5f, 0x5f, 0x43, 0x55, 0x44, 0x41, 0x5f, 0x46, 0x54, 0x5a, 0x00
	.type		_$_str_$_2,@object
	.size		_$_str_$_2,(.L_1 - _$_str_$_2)
_$_str_$_2:
        /*000b*/ 	.byte	0x5f, 0x5f, 0x43, 0x55, 0x44, 0x41, 0x5f, 0x50, 0x52, 0x45, 0x43, 0x5f, 0x53, 0x51, 0x52, 0x54
        /*001b*/ 	.byte	0x00
.L_1:


//--------------------- .nv.constant0.triton_poi_fused__native_batch_norm_legit_no_training_relu_5 --------------------------
	.section	.nv.constant0.triton_poi_fused__native_batch_norm_legit_no_training_relu_5,"a",@progbits
	.sectionflags	@""
	.align	4
.nv.constant0.triton_poi_fused__native_batch_norm_legit_no_training_relu_5:
	.zero		580
